//
// Generated by NVIDIA NVVM Compiler
//
// Compiler Build ID: CL-36424714
// Cuda compilation tools, release 13.0, V13.0.88
// Based on NVVM 20.0.0
//

.version 9.0
.target sm_100
.address_size 64

	// .globl	_Z8consumerPN4cuda3__46atomicIiLNS_3std3__412thread_scopeE0EEEPiS7_S7_

.visible .entry _Z8consumerPN4cuda3__46atomicIiLNS_3std3__412thread_scopeE0EEEPiS7_S7_(
	.param .u64 .ptr .align 1 _Z8consumerPN4cuda3__46atomicIiLNS_3std3__412thread_scopeE0EEEPiS7_S7__param_0,
	.param .u64 .ptr .align 1 _Z8consumerPN4cuda3__46atomicIiLNS_3std3__412thread_scopeE0EEEPiS7_S7__param_1,
	.param .u64 .ptr .align 1 _Z8consumerPN4cuda3__46atomicIiLNS_3std3__412thread_scopeE0EEEPiS7_S7__param_2,
	.param .u64 .ptr .align 1 _Z8consumerPN4cuda3__46atomicIiLNS_3std3__412thread_scopeE0EEEPiS7_S7__param_3
)
{
	.reg .b32 	%r<3>;
	.reg .b64 	%rd<4>;

	ld.param.u64 	%rd1, [_Z8consumerPN4cuda3__46atomicIiLNS_3std3__412thread_scopeE0EEEPiS7_S7__param_0];
	ld.param.u64 	%rd2, [_Z8consumerPN4cuda3__46atomicIiLNS_3std3__412thread_scopeE0EEEPiS7_S7__param_1];
	cvta.to.global.u64 	%rd3, %rd2;
	mov.b32 	%r2, 42;
	st.global.u32 	[%rd3], %r2;
	bar.sync 	0;
	bar.sync 	0;
	bar.sync 	0;
	bar.sync 	0;
	bar.sync 	0;
	bar.sync 	0;
	bar.sync 	0;
	bar.sync 	0;
	bar.sync 	0;
	bar.sync 	0;
	bar.sync 	0;
	bar.sync 	0;
	bar.sync 	0;
	bar.sync 	0;
	bar.sync 	0;
	bar.sync 	0;
	bar.sync 	0;
	bar.sync 	0;
	bar.sync 	0;
	bar.sync 	0;
	bar.sync 	0;
	bar.sync 	0;
	bar.sync 	0;
	bar.sync 	0;
	bar.sync 	0;
	bar.sync 	0;
	bar.sync 	0;
	bar.sync 	0;
	bar.sync 	0;
	bar.sync 	0;
	bar.sync 	0;
	bar.sync 	0;
	mov.b32 	%r1, 1;
	// begin inline asm
	st.relaxed.sys.b32 [%rd1],%r1;
	// end inline asm
	ret;

}


// ===== COMPILED SASS (sm_100) =====

	.target	sm_100

	.elftype	@"ET_EXEC"


//--------------------- .note.nv.tkinfo           --------------------------
	.section	.note.nv.tkinfo,"",@"SHT_NOTE"
	.sectionflags	@"SHF_NOTE_NV_TKINFO"
	.tkinfo
        /*0018*/ 	.word	0x00000002
        /*0030*/ 	.string	""
        /*0030*/ 	.string	"ptxas"
        /*0030*/ 	.string	"Cuda compilation tools, release 13.0, V13.0.88"
        /*0030*/ 	.string	"Build cuda_13.0.r13.0/compiler.36424714_0"
        /*0030*/ 	.string	"-arch sm_100 -m 64 "



//--------------------- .note.nv.cuinfo           --------------------------
	.section	.note.nv.cuinfo,"",@"SHT_NOTE"
	.sectionflags	@"SHF_NOTE_NV_CUINFO"
        /*0018*/ 	.short	0x0002
        /*001a*/ 	.short	0x0064
        /*001c*/ 	.short	0x0082
	.zero		2


//--------------------- .nv.info                  --------------------------
	.section	.nv.info,"",@"SHT_CUDA_INFO"
	.align	4


	//----- nvinfo : EIATTR_REGCOUNT
	.align		4
        /*0000*/ 	.byte	0x04, 0x2f
        /*0002*/ 	.short	(.L_1 - .L_0)
	.align		4
.L_0:
        /*0004*/ 	.word	index@(_Z8consumerPN4cuda3__46atomicIiLNS_3std3__412thread_scopeE0EEEPiS7_S7_)
        /*0008*/ 	.word	0x0000000c


	//----- nvinfo : EIATTR_FRAME_SIZE
	.align		4
.L_1:
        /*000c*/ 	.byte	0x04, 0x11
        /*000e*/ 	.short	(.L_3 - .L_2)
	.align		4
.L_2:
        /*0010*/ 	.word	index@(_Z8consumerPN4cuda3__46atomicIiLNS_3std3__412thread_scopeE0EEEPiS7_S7_)
        /*0014*/ 	.word	0x00000000


	//----- nvinfo : EIATTR_MIN_STACK_SIZE
	.align		4
.L_3:
        /*0018*/ 	.byte	0x04, 0x12
        /*001a*/ 	.short	(.L_5 - .L_4)
	.align		4
.L_4:
        /*001c*/ 	.word	index@(_Z8consumerPN4cuda3__46atomicIiLNS_3std3__412thread_scopeE0EEEPiS7_S7_)
        /*0020*/ 	.word	0x00000000
.L_5:


//--------------------- .nv.compat                --------------------------
	.section	.nv.compat,"",@"SHT_CUDA_COMPAT_INFO"
	.align	4
        /*0000*/ 	.byte	0x02, 0x09, 0x00, 0x00, 0x02, 0x02, 0x01, 0x00, 0x02, 0x05, 0x05, 0x00, 0x03, 0x07, 0x01, 0x01
        /*0010*/ 	.byte	0x02, 0x03, 0x00, 0x00, 0x02, 0x06, 0x01, 0x00, 0x04, 0x0b, 0x08, 0x00, 0x09, 0x00, 0x00, 0x00
        /*0020*/ 	.byte	0x00, 0x00, 0x00, 0x00


//--------------------- .nv.info._Z8consumerPN4cuda3__46atomicIiLNS_3std3__412thread_scopeE0EEEPiS7_S7_ --------------------------
	.section	.nv.info._Z8consumerPN4cuda3__46atomicIiLNS_3std3__412thread_scopeE0EEEPiS7_S7_,"",@"SHT_CUDA_INFO"
	.sectionflags	@""
	.align	4


	//----- nvinfo : EIATTR_CUDA_API_VERSION
	.align		4
        /*0000*/ 	.byte	0x04, 0x37
        /*0002*/ 	.short	(.L_7 - .L_6)
.L_6:
        /*0004*/ 	.word	0x00000082


	//----- nvinfo : EIATTR_KPARAM_INFO
	.align		4
.L_7:
        /*0008*/ 	.byte	0x04, 0x17
        /*000a*/ 	.short	(.L_9 - .L_8)
.L_8:
        /*000c*/ 	.word	0x00000000
        /*0010*/ 	.short	0x0003
        /*0012*/ 	.short	0x0018
        /*0014*/ 	.byte	0x00, 0xf5, 0x21, 0x00


	//----- nvinfo : EIATTR_KPARAM_INFO
	.align		4
.L_9:
        /*0018*/ 	.byte	0x04, 0x17
        /*001a*/ 	.short	(.L_11 - .L_10)
.L_10:
        /*001c*/ 	.word	0x00000000
        /*0020*/ 	.short	0x0002
        /*0022*/ 	.short	0x0010
        /*0024*/ 	.byte	0x00, 0xf5, 0x21, 0x00


	//----- nvinfo : EIATTR_KPARAM_INFO
	.align		4
.L_11:
        /*0028*/ 	.byte	0x04, 0x17
        /*002a*/ 	.short	(.L_13 - .L_12)
.L_12:
        /*002c*/ 	.word	0x00000000
        /*0030*/ 	.short	0x0001
        /*0032*/ 	.short	0x0008
        /*0034*/ 	.byte	0x00, 0xf5, 0x21, 0x00


	//----- nvinfo : EIATTR_KPARAM_INFO
	.align		4
.L_13:
        /*0038*/ 	.byte	0x04, 0x17
        /*003a*/ 	.short	(.L_15 - .L_14)
.L_14:
        /*003c*/ 	.word	0x00000000
        /*0040*/ 	.short	0x0000
        /*0042*/ 	.short	0x0000
        /*0044*/ 	.byte	0x00, 0xf5, 0x21, 0x00


	//----- nvinfo : EIATTR_SPARSE_MMA_MASK
	.align		4
.L_15:
        /*0048*/ 	.byte	0x03, 0x50
        /*004a*/ 	.short	0x0000


	//----- nvinfo : EIATTR_MAXREG_COUNT
	.align		4
        /*004c*/ 	.byte	0x03, 0x1b
        /*004e*/ 	.short	0x00ff


	//----- nvinfo : EIATTR_NUM_BARRIERS
	.align		4
        /*0050*/ 	.byte	0x02, 0x4c
        /*0052*/ 	.byte	0x01
	.zero		1


	//----- nvinfo : EIATTR_MERCURY_ISA_VERSION
	.align		4
        /*0054*/ 	.byte	0x03, 0x5f
        /*0056*/ 	.short	0x0101


	//----- nvinfo : EIATTR_VRC_CTA_INIT_COUNT
	.align		4
        /*0058*/ 	.byte	0x02, 0x4a
	.zero		1
	.zero		1


	//----- nvinfo : EIATTR_EXIT_INSTR_OFFSETS
	.align		4
        /*005c*/ 	.byte	0x04, 0x1c
        /*005e*/ 	.short	(.L_17 - .L_16)


	//   ....[0]....
.L_16:
        /*0060*/ 	.word	0x00000280


	//----- nvinfo : EIATTR_CBANK_PARAM_SIZE
	.align		4
.L_17:
        /*0064*/ 	.byte	0x03, 0x19
        /*0066*/ 	.short	0x0020


	//----- nvinfo : EIATTR_PARAM_CBANK
	.align		4
        /*0068*/ 	.byte	0x04, 0x0a
        /*006a*/ 	.short	(.L_19 - .L_18)
	.align		4
.L_18:
        /*006c*/ 	.word	index@(.nv.constant0._Z8consumerPN4cuda3__46atomicIiLNS_3std3__412thread_scopeE0EEEPiS7_S7_)
        /*0070*/ 	.short	0x0380
        /*0072*/ 	.short	0x0020


	//----- nvinfo : EIATTR_SW_WAR
	.align		4
.L_19:
        /*0074*/ 	.byte	0x04, 0x36
        /*0076*/ 	.short	(.L_21 - .L_20)
.L_20:
        /*0078*/ 	.word	0x00000008
.L_21:


//--------------------- .nv.callgraph             --------------------------
	.section	.nv.callgraph,"",@"SHT_CUDA_CALLGRAPH"
	.align	4
	.sectionentsize	8
	.align		4
        /*0000*/ 	.word	0x00000000
	.align		4
        /*0004*/ 	.word	0xffffffff
	.align		4
        /*0008*/ 	.word	0x00000000
	.align		4
        /*000c*/ 	.word	0xfffffffe
	.align		4
        /*0010*/ 	.word	0x00000000
	.align		4
        /*0014*/ 	.word	0xfffffffd
	.align		4
        /*0018*/ 	.word	0x00000000
	.align		4
        /*001c*/ 	.word	0xfffffffc


//--------------------- .text._Z8consumerPN4cuda3__46atomicIiLNS_3std3__412thread_scopeE0EEEPiS7_S7_ --------------------------
	.section	.text._Z8consumerPN4cuda3__46atomicIiLNS_3std3__412thread_scopeE0EEEPiS7_S7_,"ax",@progbits
	.align	128
        .global         _Z8consumerPN4cuda3__46atomicIiLNS_3std3__412thread_scopeE0EEEPiS7_S7_
        .type           _Z8consumerPN4cuda3__46atomicIiLNS_3std3__412thread_scopeE0EEEPiS7_S7_,@function
        .size           _Z8consumerPN4cuda3__46atomicIiLNS_3std3__412thread_scopeE0EEEPiS7_S7_,(.L_x_1 - _Z8consumerPN4cuda3__46atomicIiLNS_3std3__412thread_scopeE0EEEPiS7_S7_)
        .other          _Z8consumerPN4cuda3__46atomicIiLNS_3std3__412thread_scopeE0EEEPiS7_S7_,@"STO_CUDA_ENTRY STV_DEFAULT"
_Z8consumerPN4cuda3__46atomicIiLNS_3std3__412thread_scopeE0EEEPiS7_S7_:
.text._Z8consumerPN4cuda3__46atomicIiLNS_3std3__412thread_scopeE0EEEPiS7_S7_:
[----:B------:R-:W-:Y:S08]  /*0000*/  LDC R1, c[0x0][0x37c] ;  /* 0x0000df00ff017b82 */ /* 0x000ff00000000800 */
[----:B------:R-:W0:Y:S01]  /*0010*/  LDC.64 R2, c[0x0][0x388] ;  /* 0x0000e200ff027b82 */ /* 0x000e220000000a00 */
[----:B------:R-:W0:Y:S01]  /*0020*/  LDCU.64 UR4, c[0x0][0x358] ;  /* 0x00006b00ff0477ac */ /* 0x000e220008000a00 */
[----:B------:R-:W-:Y:S01]  /*0030*/  HFMA2 R7, -RZ, RZ, 0, 2.50339508056640625e-06 ;  /* 0x0000002aff077431 */ /* 0x000fe200000001ff */
[----:B------:R-:W-:-:S05]  /*0040*/  MOV R9, 0x1 ;  /* 0x0000000100097802 */ /* 0x000fca0000000f00 */
[----:B------:R-:W1:Y:S01]  /*0050*/  LDC.64 R4, c[0x0][0x380] ;  /* 0x0000e000ff047b82 */ /* 0x000e620000000a00 */
[----:B0-----:R-:W-:Y:S07]  /*0060*/  STG.E desc[UR4][R2.64], R7 ;  /* 0x0000000702007986 */ /* 0x001fee000c101904 */
[----:B------:R-:W-:Y:S08]  /*0070*/  BAR.SYNC.DEFER_BLOCKING 0x0 ;  /* 0x0000000000007b1d */ /* 0x000ff00000010000 */
        /* <DEDUP_REMOVED lines=30> */
[----:B------:R-:W-:Y:S06]  /*0260*/  BAR.SYNC.DEFER_BLOCKING 0x0 ;  /* 0x0000000000007b1d */ /* 0x000fec0000010000 */
[----:B-1----:R-:W-:Y:S01]  /*0270*/  ST.E.STRONG.SYS desc[UR4][R4.64], R9 ;  /* 0x0000000904007985 */ /* 0x002fe2000c115904 */
[----:B------:R-:W-:Y:S05]  /*0280*/  EXIT ;  /* 0x000000000000794d */ /* 0x000fea0003800000 */
.L_x_0:
[----:B------:R-:W-:-:S00]  /*0290*/  BRA `(.L_x_0) ;  /* 0xfffffffc00fc7947 */ /* 0x000fc0000383ffff */
[----:B------:R-:W-:-:S00]  /*02a0*/  NOP ;  /* 0x0000000000007918 */ /* 0x000fc00000000000 */
        /* <DEDUP_REMOVED lines=13> */
.L_x_1:


//--------------------- .nv.shared.reserved.0     --------------------------
	.section	.nv.shared.reserved.0,"aw",@nobits
	.weak		__nv_reservedSMEM_offset_0_alias
	.size		__nv_reservedSMEM_offset_0_alias, 0, 64
	.other		__nv_reservedSMEM_offset_0_alias,@"STO_CUDA_RESERVED_SHARED STV_DEFAULT"
__nv_reservedSMEM_offset_0_alias:
	.zero		0
	.zero		64


//--------------------- .nv.constant0._Z8consumerPN4cuda3__46atomicIiLNS_3std3__412thread_scopeE0EEEPiS7_S7_ --------------------------
	.section	.nv.constant0._Z8consumerPN4cuda3__46atomicIiLNS_3std3__412thread_scopeE0EEEPiS7_S7_,"a",@progbits
	.sectionflags	@""
	.align	4
.nv.constant0._Z8consumerPN4cuda3__46atomicIiLNS_3std3__412thread_scopeE0EEEPiS7_S7_:
	.zero		928


//--------------------- SYMBOLS --------------------------

	.type		.nv.reservedSmem.offset0,@object
	.size		.nv.reservedSmem.offset0,0x4
